//
// Generated by NVIDIA NVVM Compiler
//
// Compiler Build ID: CL-36424714
// Cuda compilation tools, release 13.0, V13.0.88
// Based on NVVM 20.0.0
//

.version 9.0
.target sm_100
.address_size 64

	// .globl	_Z25temperature_update_kernelPfPKfi

.visible .entry _Z25temperature_update_kernelPfPKfi(
	.param .u64 .ptr .align 1 _Z25temperature_update_kernelPfPKfi_param_0,
	.param .u64 .ptr .align 1 _Z25temperature_update_kernelPfPKfi_param_1,
	.param .u32 _Z25temperature_update_kernelPfPKfi_param_2
)
{
	.reg .pred 	%p<4>;
	.reg .b32 	%r<15>;
	.reg .b32 	%f<9>;
	.reg .b64 	%rd<12>;

	ld.param.u64 	%rd1, [_Z25temperature_update_kernelPfPKfi_param_0];
	ld.param.u64 	%rd2, [_Z25temperature_update_kernelPfPKfi_param_1];
	ld.param.u32 	%r3, [_Z25temperature_update_kernelPfPKfi_param_2];
	mov.u32 	%r4, %ctaid.x;
	mov.u32 	%r5, %ntid.x;
	mov.u32 	%r6, %tid.x;
	mad.lo.s32 	%r7, %r4, %r5, %r6;
	add.s32 	%r1, %r7, %r3;
	shr.s32 	%r8, %r1, 31;
	shr.u32 	%r9, %r8, 22;
	add.s32 	%r10, %r1, %r9;
	not.b32 	%r11, %r10;
	add.s32 	%r2, %r1, -1024;
	setp.gt.u32 	%p1, %r2, 1046527;
	or.b32  	%r12, %r11, 1023;
	add.s32 	%r13, %r12, %r1;
	setp.gt.u32 	%p2, %r13, 1021;
	or.pred  	%p3, %p1, %p2;
	@%p3 bra 	$L__BB0_2;
	cvta.to.global.u64 	%rd3, %rd2;
	cvta.to.global.u64 	%rd4, %rd1;
	add.s32 	%r14, %r1, -1;
	mul.wide.u32 	%rd5, %r14, 4;
	add.s64 	%rd6, %rd3, %rd5;
	ld.global.f32 	%f1, [%rd6];
	mul.wide.u32 	%rd7, %r1, 4;
	add.s64 	%rd8, %rd3, %rd7;
	ld.global.f32 	%f2, [%rd8+4];
	add.f32 	%f3, %f1, %f2;
	mul.wide.u32 	%rd9, %r2, 4;
	add.s64 	%rd10, %rd3, %rd9;
	ld.global.f32 	%f4, [%rd10];
	add.f32 	%f5, %f3, %f4;
	ld.global.f32 	%f6, [%rd8+4096];
	add.f32 	%f7, %f5, %f6;
	mul.f32 	%f8, %f7, 0f3E800000;
	add.s64 	%rd11, %rd4, %rd7;
	st.global.f32 	[%rd11], %f8;
$L__BB0_2:
	ret;

}


// ===== COMPILED SASS (sm_100) =====

	.target	sm_100

	.elftype	@"ET_EXEC"


//--------------------- .note.nv.tkinfo           --------------------------
	.section	.note.nv.tkinfo,"",@"SHT_NOTE"
	.sectionflags	@"SHF_NOTE_NV_TKINFO"
	.tkinfo
        /*0018*/ 	.word	0x00000002
        /*0030*/ 	.string	""
        /*0030*/ 	.string	"ptxas"
        /*0030*/ 	.string	"Cuda compilation tools, release 13.0, V13.0.88"
        /*0030*/ 	.string	"Build cuda_13.0.r13.0/compiler.36424714_0"
        /*0030*/ 	.string	"-arch sm_100 -m 64 "



//--------------------- .note.nv.cuinfo           --------------------------
	.section	.note.nv.cuinfo,"",@"SHT_NOTE"
	.sectionflags	@"SHF_NOTE_NV_CUINFO"
        /*0018*/ 	.short	0x0002
        /*001a*/ 	.short	0x0064
        /*001c*/ 	.short	0x0082
	.zero		2


//--------------------- .nv.info                  --------------------------
	.section	.nv.info,"",@"SHT_CUDA_INFO"
	.align	4


	//----- nvinfo : EIATTR_REGCOUNT
	.align		4
        /*0000*/ 	.byte	0x04, 0x2f
        /*0002*/ 	.short	(.L_1 - .L_0)
	.align		4
.L_0:
        /*0004*/ 	.word	index@(_Z25temperature_update_kernelPfPKfi)
        /*0008*/ 	.word	0x00000010


	//----- nvinfo : EIATTR_FRAME_SIZE
	.align		4
.L_1:
        /*000c*/ 	.byte	0x04, 0x11
        /*000e*/ 	.short	(.L_3 - .L_2)
	.align		4
.L_2:
        /*0010*/ 	.word	index@(_Z25temperature_update_kernelPfPKfi)
        /*0014*/ 	.word	0x00000000


	//----- nvinfo : EIATTR_MIN_STACK_SIZE
	.align		4
.L_3:
        /*0018*/ 	.byte	0x04, 0x12
        /*001a*/ 	.short	(.L_5 - .L_4)
	.align		4
.L_4:
        /*001c*/ 	.word	index@(_Z25temperature_update_kernelPfPKfi)
        /*0020*/ 	.word	0x00000000
.L_5:


//--------------------- .nv.compat                --------------------------
	.section	.nv.compat,"",@"SHT_CUDA_COMPAT_INFO"
	.align	4
        /*0000*/ 	.byte	0x02, 0x09, 0x00, 0x00, 0x02, 0x02, 0x01, 0x00, 0x02, 0x05, 0x05, 0x00, 0x03, 0x07, 0x01, 0x01
        /*0010*/ 	.byte	0x02, 0x03, 0x00, 0x00, 0x02, 0x06, 0x01, 0x00, 0x04, 0x0b, 0x08, 0x00, 0x09, 0x00, 0x00, 0x00
        /*0020*/ 	.byte	0x00, 0x00, 0x00, 0x00


//--------------------- .nv.info._Z25temperature_update_kernelPfPKfi --------------------------
	.section	.nv.info._Z25temperature_update_kernelPfPKfi,"",@"SHT_CUDA_INFO"
	.sectionflags	@""
	.align	4


	//----- nvinfo : EIATTR_CUDA_API_VERSION
	.align		4
        /*0000*/ 	.byte	0x04, 0x37
        /*0002*/ 	.short	(.L_7 - .L_6)
.L_6:
        /*0004*/ 	.word	0x00000082


	//----- nvinfo : EIATTR_KPARAM_INFO
	.align		4
.L_7:
        /*0008*/ 	.byte	0x04, 0x17
        /*000a*/ 	.short	(.L_9 - .L_8)
.L_8:
        /*000c*/ 	.word	0x00000000
        /*0010*/ 	.short	0x0002
        /*0012*/ 	.short	0x0010
        /*0014*/ 	.byte	0x00, 0xf0, 0x11, 0x00


	//----- nvinfo : EIATTR_KPARAM_INFO
	.align		4
.L_9:
        /*0018*/ 	.byte	0x04, 0x17
        /*001a*/ 	.short	(.L_11 - .L_10)
.L_10:
        /*001c*/ 	.word	0x00000000
        /*0020*/ 	.short	0x0001
        /*0022*/ 	.short	0x0008
        /*0024*/ 	.byte	0x00, 0xf5, 0x21, 0x00


	//----- nvinfo : EIATTR_KPARAM_INFO
	.align		4
.L_11:
        /*0028*/ 	.byte	0x04, 0x17
        /*002a*/ 	.short	(.L_13 - .L_12)
.L_12:
        /*002c*/ 	.word	0x00000000
        /*0030*/ 	.short	0x0000
        /*0032*/ 	.short	0x0000
        /*0034*/ 	.byte	0x00, 0xf5, 0x21, 0x00


	//----- nvinfo : EIATTR_SPARSE_MMA_MASK
	.align		4
.L_13:
        /*0038*/ 	.byte	0x03, 0x50
        /*003a*/ 	.short	0x0000


	//----- nvinfo : EIATTR_MAXREG_COUNT
	.align		4
        /*003c*/ 	.byte	0x03, 0x1b
        /*003e*/ 	.short	0x00ff


	//----- nvinfo : EIATTR_MERCURY_ISA_VERSION
	.align		4
        /*0040*/ 	.byte	0x03, 0x5f
        /*0042*/ 	.short	0x0101


	//----- nvinfo : EIATTR_VRC_CTA_INIT_COUNT
	.align		4
        /*0044*/ 	.byte	0x02, 0x4a
	.zero		1
	.zero		1


	//----- nvinfo : EIATTR_EXIT_INSTR_OFFSETS
	.align		4
        /*0048*/ 	.byte	0x04, 0x1c
        /*004a*/ 	.short	(.L_15 - .L_14)


	//   ....[0]....
.L_14:
        /*004c*/ 	.word	0x000000e0


	//   ....[1]....
        /*0050*/ 	.word	0x00000200


	//----- nvinfo : EIATTR_CBANK_PARAM_SIZE
	.align		4
.L_15:
        /*0054*/ 	.byte	0x03, 0x19
        /*0056*/ 	.short	0x0014


	//----- nvinfo : EIATTR_PARAM_CBANK
	.align		4
        /*0058*/ 	.byte	0x04, 0x0a
        /*005a*/ 	.short	(.L_17 - .L_16)
	.align		4
.L_16:
        /*005c*/ 	.word	index@(.nv.constant0._Z25temperature_update_kernelPfPKfi)
        /*0060*/ 	.short	0x0380
        /*0062*/ 	.short	0x0014


	//----- nvinfo : EIATTR_SW_WAR
	.align		4
.L_17:
        /*0064*/ 	.byte	0x04, 0x36
        /*0066*/ 	.short	(.L_19 - .L_18)
.L_18:
        /*0068*/ 	.word	0x00000008
.L_19:


//--------------------- .nv.callgraph             --------------------------
	.section	.nv.callgraph,"",@"SHT_CUDA_CALLGRAPH"
	.align	4
	.sectionentsize	8
	.align		4
        /*0000*/ 	.word	0x00000000
	.align		4
        /*0004*/ 	.word	0xffffffff
	.align		4
        /*0008*/ 	.word	0x00000000
	.align		4
        /*000c*/ 	.word	0xfffffffe
	.align		4
        /*0010*/ 	.word	0x00000000
	.align		4
        /*0014*/ 	.word	0xfffffffd
	.align		4
        /*0018*/ 	.word	0x00000000
	.align		4
        /*001c*/ 	.word	0xfffffffc


//--------------------- .text._Z25temperature_update_kernelPfPKfi --------------------------
	.section	.text._Z25temperature_update_kernelPfPKfi,"ax",@progbits
	.align	128
        .global         _Z25temperature_update_kernelPfPKfi
        .type           _Z25temperature_update_kernelPfPKfi,@function
        .size           _Z25temperature_update_kernelPfPKfi,(.L_x_1 - _Z25temperature_update_kernelPfPKfi)
        .other          _Z25temperature_update_kernelPfPKfi,@"STO_CUDA_ENTRY STV_DEFAULT"
_Z25temperature_update_kernelPfPKfi:
.text._Z25temperature_update_kernelPfPKfi:
[----:B------:R-:W-:Y:S01]  /*0000*/  LDC R1, c[0x0][0x37c] ;  /* 0x0000df00ff017b82 */ /* 0x000fe20000000800 */
[----:B------:R-:W0:Y:S07]  /*0010*/  S2R R3, SR_TID.X ;  /* 0x0000000000037919 */ /* 0x000e2e0000002100 */
[----:B------:R-:W0:Y:S01]  /*0020*/  S2UR UR4, SR_CTAID.X ;  /* 0x00000000000479c3 */ /* 0x000e220000002500 */
[----:B------:R-:W1:Y:S07]  /*0030*/  LDCU UR5, c[0x0][0x390] ;  /* 0x00007200ff0577ac */ /* 0x000e6e0008000800 */
[----:B------:R-:W0:Y:S02]  /*0040*/  LDC R0, c[0x0][0x360] ;  /* 0x0000d800ff007b82 */ /* 0x000e240000000800 */
[----:B0-----:R-:W-:-:S05]  /*0050*/  IMAD R0, R0, UR4, R3 ;  /* 0x0000000400007c24 */ /* 0x001fca000f8e0203 */
[----:B-1----:R-:W-:-:S04]  /*0060*/  IADD3 R11, PT, PT, R0, UR5, RZ ;  /* 0x00000005000b7c10 */ /* 0x002fc8000fffe0ff */
[----:B------:R-:W-:Y:S02]  /*0070*/  SHF.R.S32.HI R0, RZ, 0x1f, R11 ;  /* 0x0000001fff007819 */ /* 0x000fe4000001140b */
[----:B------:R-:W-:Y:S02]  /*0080*/  IADD3 R9, PT, PT, R11, -0x400, RZ ;  /* 0xfffffc000b097810 */ /* 0x000fe40007ffe0ff */
[----:B------:R-:W-:-:S04]  /*0090*/  LEA.HI R0, R0, R11, RZ, 0xa ;  /* 0x0000000b00007211 */ /* 0x000fc800078f50ff */
[----:B------:R-:W-:-:S04]  /*00a0*/  LOP3.LUT R0, R0, 0x3ff, RZ, 0xcf, !PT ;  /* 0x000003ff00007812 */ /* 0x000fc800078ecfff */
[----:B------:R-:W-:-:S04]  /*00b0*/  IADD3 R0, PT, PT, R11, R0, RZ ;  /* 0x000000000b007210 */ /* 0x000fc80007ffe0ff */
[----:B------:R-:W-:-:S04]  /*00c0*/  ISETP.GT.U32.AND P0, PT, R0, 0x3fd, PT ;  /* 0x000003fd0000780c */ /* 0x000fc80003f04070 */
[----:B------:R-:W-:-:S13]  /*00d0*/  ISETP.GT.U32.OR P0, PT, R9, 0xff7ff, P0 ;  /* 0x000ff7ff0900780c */ /* 0x000fda0000704470 */
[----:B------:R-:W-:Y:S05]  /*00e0*/  @P0 EXIT ;  /* 0x000000000000094d */ /* 0x000fea0003800000 */
[----:B------:R-:W0:Y:S01]  /*00f0*/  LDC.64 R6, c[0x0][0x388] ;  /* 0x0000e200ff067b82 */ /* 0x000e220000000a00 */
[----:B------:R-:W1:Y:S01]  /*0100*/  LDCU.64 UR4, c[0x0][0x358] ;  /* 0x00006b00ff0477ac */ /* 0x000e620008000a00 */
[----:B------:R-:W-:-:S05]  /*0110*/  IADD3 R3, PT, PT, R11, -0x1, RZ ;  /* 0xffffffff0b037810 */ /* 0x000fca0007ffe0ff */
[----:B0-----:R-:W-:-:S04]  /*0120*/  IMAD.WIDE.U32 R2, R3, 0x4, R6 ;  /* 0x0000000403027825 */ /* 0x001fc800078e0006 */
[--C-:B------:R-:W-:Y:S02]  /*0130*/  IMAD.WIDE.U32 R4, R11, 0x4, R6.reuse ;  /* 0x000000040b047825 */ /* 0x100fe400078e0006 */
[----:B-1----:R-:W2:Y:S02]  /*0140*/  LDG.E R2, desc[UR4][R2.64] ;  /* 0x0000000402027981 */ /* 0x002ea4000c1e1900 */
[----:B------:R-:W-:Y:S02]  /*0150*/  IMAD.WIDE.U32 R6, R9, 0x4, R6 ;  /* 0x0000000409067825 */ /* 0x000fe400078e0006 */
[----:B------:R-:W2:Y:S01]  /*0160*/  LDG.E R13, desc[UR4][R4.64+0x4] ;  /* 0x00000404040d7981 */ /* 0x000ea2000c1e1900 */
[----:B------:R-:W0:Y:S03]  /*0170*/  LDC.64 R8, c[0x0][0x380] ;  /* 0x0000e000ff087b82 */ /* 0x000e260000000a00 */
[----:B------:R-:W3:Y:S04]  /*0180*/  LDG.E R6, desc[UR4][R6.64] ;  /* 0x0000000406067981 */ /* 0x000ee8000c1e1900 */
[----:B------:R-:W4:Y:S01]  /*0190*/  LDG.E R0, desc[UR4][R4.64+0x1000] ;  /* 0x0010000404007981 */ /* 0x000f22000c1e1900 */
[----:B0-----:R-:W-:-:S04]  /*01a0*/  IMAD.WIDE.U32 R8, R11, 0x4, R8 ;  /* 0x000000040b087825 */ /* 0x001fc800078e0008 */
[----:B--2---:R-:W-:-:S04]  /*01b0*/  FADD R13, R2, R13 ;  /* 0x0000000d020d7221 */ /* 0x004fc80000000000 */
[----:B---3--:R-:W-:-:S04]  /*01c0*/  FADD R13, R13, R6 ;  /* 0x000000060d0d7221 */ /* 0x008fc80000000000 */
[----:B----4-:R-:W-:-:S04]  /*01d0*/  FADD R0, R13, R0 ;  /* 0x000000000d007221 */ /* 0x010fc80000000000 */
[----:B------:R-:W-:-:S05]  /*01e0*/  FMUL R11, R0, 0.25 ;  /* 0x3e800000000b7820 */ /* 0x000fca0000400000 */
[----:B------:R-:W-:Y:S01]  /*01f0*/  STG.E desc[UR4][R8.64], R11 ;  /* 0x0000000b08007986 */ /* 0x000fe2000c101904 */
[----:B------:R-:W-:Y:S05]  /*0200*/  EXIT ;  /* 0x000000000000794d */ /* 0x000fea0003800000 */
.L_x_0:
[----:B------:R-:W-:-:S00]  /*0210*/  BRA `(.L_x_0) ;  /* 0xfffffffc00fc7947 */ /* 0x000fc0000383ffff */
[----:B------:R-:W-:-:S00]  /*0220*/  NOP ;  /* 0x0000000000007918 */ /* 0x000fc00000000000 */
        /* <DEDUP_REMOVED lines=13> */
.L_x_1:


//--------------------- .nv.shared.reserved.0     --------------------------
	.section	.nv.shared.reserved.0,"aw",@nobits
	.weak		__nv_reservedSMEM_offset_0_alias
	.size		__nv_reservedSMEM_offset_0_alias, 0, 64
	.other		__nv_reservedSMEM_offset_0_alias,@"STO_CUDA_RESERVED_SHARED STV_DEFAULT"
__nv_reservedSMEM_offset_0_alias:
	.zero		0
	.zero		64


//--------------------- .nv.constant0._Z25temperature_update_kernelPfPKfi --------------------------
	.section	.nv.constant0._Z25temperature_update_kernelPfPKfi,"a",@progbits
	.sectionflags	@""
	.align	4
.nv.constant0._Z25temperature_update_kernelPfPKfi:
	.zero		916


//--------------------- SYMBOLS --------------------------

	.type		.nv.reservedSmem.offset0,@object
	.size		.nv.reservedSmem.offset0,0x4
